	.headerflags	@"EF_CUDA_TEXMODE_UNIFIED EF_CUDA_64BIT_ADDRESS EF_CUDA_ACCELERATORS EF_CUDA_SM90 EF_CUDA_VIRTUAL_SM(EF_CUDA_SM90)"
	.elftype	@"ET_EXEC"


//--------------------- .nv.info                  --------------------------
	.section	.nv.info,"",@"SHT_CUDA_INFO"
	.align	4


	//----- nvinfo : EIATTR_REGCOUNT
	.align		4
        /*0000*/ 	.byte	0x04, 0x2f
        /*0002*/ 	.short	(.L_1 - .L_0)
	.align		4
.L_0:
        /*0004*/ 	.word	index@(triton_poi_fused_avg_pool2d_7)
        /*0008*/ 	.word	0x0000000e


	//----- nvinfo : EIATTR_MIN_STACK_SIZE
	.align		4
.L_1:
        /*000c*/ 	.byte	0x04, 0x12
        /*000e*/ 	.short	(.L_3 - .L_2)
	.align		4
.L_2:
        /*0010*/ 	.word	index@(triton_poi_fused_avg_pool2d_7)
        /*0014*/ 	.word	0x00000000


	//----- nvinfo : EIATTR_FRAME_SIZE
	.align		4
.L_3:
        /*0018*/ 	.byte	0x04, 0x11
        /*001a*/ 	.short	(.L_5 - .L_4)
	.align		4
.L_4:
        /*001c*/ 	.word	index@(triton_poi_fused_avg_pool2d_7)
        /*0020*/ 	.word	0x00000000


	//----- nvinfo : EIATTR_MIN_STACK_SIZE
	.align		4
.L_5:
        /*0024*/ 	.byte	0x04, 0x12
        /*0026*/ 	.short	(.L_7 - .L_6)
	.align		4
.L_6:
        /*0028*/ 	.word	index@(triton_poi_fused_avg_pool2d_7)
        /*002c*/ 	.word	0x00000000
.L_7:


//--------------------- .nv.info.triton_poi_fused_avg_pool2d_7 --------------------------
	.section	.nv.info.triton_poi_fused_avg_pool2d_7,"",@"SHT_CUDA_INFO"
	.sectionflags	@""
	.align	4


	//----- nvinfo : EIATTR_CUDA_API_VERSION
	.align		4
        /*0000*/ 	.byte	0x04, 0x37
        /*0002*/ 	.short	(.L_9 - .L_8)
.L_8:
        /*0004*/ 	.word	0x0000007c


	//----- nvinfo : EIATTR_KPARAM_INFO
	.align		4
.L_9:
        /*0008*/ 	.byte	0x04, 0x17
        /*000a*/ 	.short	(.L_11 - .L_10)
.L_10:
        /*000c*/ 	.word	0x00000000
        /*0010*/ 	.short	0x0002
        /*0012*/ 	.short	0x0010
        /*0014*/ 	.byte	0x00, 0xf0, 0x11, 0x00


	//----- nvinfo : EIATTR_KPARAM_INFO
	.align		4
.L_11:
        /*0018*/ 	.byte	0x04, 0x17
        /*001a*/ 	.short	(.L_13 - .L_12)
.L_12:
        /*001c*/ 	.word	0x00000000
        /*0020*/ 	.short	0x0001
        /*0022*/ 	.short	0x0008
        /*0024*/ 	.byte	0x00, 0xf4, 0x21, 0x00


	//----- nvinfo : EIATTR_KPARAM_INFO
	.align		4
.L_13:
        /*0028*/ 	.byte	0x04, 0x17
        /*002a*/ 	.short	(.L_15 - .L_14)
.L_14:
        /*002c*/ 	.word	0x00000000
        /*0030*/ 	.short	0x0000
        /*0032*/ 	.short	0x0000
        /*0034*/ 	.byte	0x00, 0xf4, 0x21, 0x00


	//----- nvinfo : EIATTR_SPARSE_MMA_MASK
	.align		4
.L_15:
        /*0038*/ 	.byte	0x03, 0x50
        /*003a*/ 	.short	0x0000


	//----- nvinfo : EIATTR_MAXREG_COUNT
	.align		4
        /*003c*/ 	.byte	0x03, 0x1b
        /*003e*/ 	.short	0x00ff


	//----- nvinfo : EIATTR_EXIT_INSTR_OFFSETS
	.align		4
        /*0040*/ 	.byte	0x04, 0x1c
        /*0042*/ 	.short	(.L_17 - .L_16)


	//   ....[0]....
.L_16:
        /*0044*/ 	.word	0x000001d0


	//   ....[1]....
        /*0048*/ 	.word	0x00000200


	//----- nvinfo : EIATTR_REQNTID
	.align		4
.L_17:
        /*004c*/ 	.byte	0x04, 0x10
        /*004e*/ 	.short	(.L_19 - .L_18)
.L_18:
        /*0050*/ 	.word	0x00000020
        /*0054*/ 	.word	0x00000001
        /*0058*/ 	.word	0x00000001


	//----- nvinfo : EIATTR_CBANK_PARAM_SIZE
	.align		4
.L_19:
        /*005c*/ 	.byte	0x03, 0x19
        /*005e*/ 	.short	0x0014


	//----- nvinfo : EIATTR_PARAM_CBANK
	.align		4
        /*0060*/ 	.byte	0x04, 0x0a
        /*0062*/ 	.short	(.L_21 - .L_20)
	.align		4
.L_20:
        /*0064*/ 	.word	index@(.nv.constant0.triton_poi_fused_avg_pool2d_7)
        /*0068*/ 	.short	0x0210
        /*006a*/ 	.short	0x0014


	//----- nvinfo : EIATTR_SW_WAR
	.align		4
.L_21:
        /*006c*/ 	.byte	0x04, 0x36
        /*006e*/ 	.short	(.L_23 - .L_22)
.L_22:
        /*0070*/ 	.word	0x00000008
.L_23:


//--------------------- .nv.callgraph             --------------------------
	.section	.nv.callgraph,"",@"SHT_CUDA_CALLGRAPH"
	.align	4
	.sectionentsize	8
	.align		4
        /*0000*/ 	.word	0x00000000
	.align		4
        /*0004*/ 	.word	0xffffffff
	.align		4
        /*0008*/ 	.word	0x00000000
	.align		4
        /*000c*/ 	.word	0xfffffffe
	.align		4
        /*0010*/ 	.word	0x00000000
	.align		4
        /*0014*/ 	.word	0xfffffffd
	.align		4
        /*0018*/ 	.word	0x00000000
	.align		4
        /*001c*/ 	.word	0xfffffffc


//--------------------- .text.triton_poi_fused_avg_pool2d_7 --------------------------
	.section	.text.triton_poi_fused_avg_pool2d_7,"ax",@progbits
	.align	128
        .global         triton_poi_fused_avg_pool2d_7
        .type           triton_poi_fused_avg_pool2d_7,@function
        .size           triton_poi_fused_avg_pool2d_7,(.L_x_1 - triton_poi_fused_avg_pool2d_7)
        .other          triton_poi_fused_avg_pool2d_7,@"STO_CUDA_ENTRY STV_DEFAULT"
triton_poi_fused_avg_pool2d_7:
.text.triton_poi_fused_avg_pool2d_7:
[----:B------:R-:W0:Y:S02]  /*0000*/  LDC R1, c[0x0][0x28] ;  /* 0x00000a00ff017b82 */ /* 0x000e240000000800 */
[----:B------:R-:W1:Y:S01]  /*0010*/  S2R R10, SR_TID.X ;  /* 0x00000000000a7919 */ /* 0x000e620000002100 */
[----:B------:R-:W2:Y:S01]  /*0020*/  LDC.64 R2, c[0x0][0x210] ;  /* 0x00008400ff027b82 */ /* 0x000ea20000000a00 */
[----:B------:R-:W-:Y:S01]  /*0030*/  ULDC.64 UR4, c[0x0][0x208] ;  /* 0x0000820000047ab9 */ /* 0x000fe20000000a00 */
[----:B------:R-:W-:Y:S01]  /*0040*/  IMAD.MOV.U32 R6, RZ, RZ, RZ ;  /* 0x000000ffff067224 */ /* 0x000fe200078e00ff */
[----:B------:R-:W3:Y:S01]  /*0050*/  S2R R7, SR_CTAID.X ;  /* 0x0000000000077919 */ /* 0x000ee20000002500 */
[----:B------:R-:W-:Y:S02]  /*0060*/  CS2R R8, SRZ ;  /* 0x0000000000087805 */ /* 0x000fe4000001ff00 */
[----:B-1----:R-:W-:-:S05]  /*0070*/  LOP3.LUT R0, R10, 0xf, RZ, 0xc0, !PT ;  /* 0x0000000f0a007812 */ /* 0x002fca00078ec0ff */
[----:B---3--:R-:W-:Y:S01]  /*0080*/  IMAD R7, R7, 0x10, R0 ;  /* 0x0000001007077824 */ /* 0x008fe200078e0200 */
[----:B------:R-:W-:-:S03]  /*0090*/  HFMA2.MMA R0, -RZ, RZ, 0, 0 ;  /* 0x00000000ff007435 */ /* 0x000fc600000001ff */
[C---:B------:R-:W-:Y:S01]  /*00a0*/  IMAD.SHL.U32 R5, R7.reuse, 0x4, RZ ;  /* 0x0000000407057824 */ /* 0x040fe200078e00ff */
[----:B------:R-:W-:-:S03]  /*00b0*/  ISETP.GE.AND P1, PT, R7, 0x10, PT ;  /* 0x000000100700780c */ /* 0x000fc60003f26270 */
[----:B--2---:R-:W-:Y:S02]  /*00c0*/  IMAD.WIDE R2, R5, 0x4, R2 ;  /* 0x0000000405027825 */ /* 0x004fe400078e0202 */
[----:B------:R-:W1:Y:S08]  /*00d0*/  LDC.64 R4, c[0x0][0x218] ;  /* 0x00008600ff047b82 */ /* 0x000e700000000a00 */
[----:B------:R-:W2:Y:S04]  /*00e0*/  @!P1 LDG.E.EL R0, desc[UR4][R2.64] ;  /* 0x0000000402009981 */ /* 0x000ea8000c2e1900 */
[----:B------:R-:W3:Y:S04]  /*00f0*/  @!P1 LDG.E.EL R6, desc[UR4][R2.64+0x4] ;  /* 0x0000040402069981 */ /* 0x000ee8000c2e1900 */
[----:B------:R-:W4:Y:S04]  /*0100*/  @!P1 LDG.E.EL R8, desc[UR4][R2.64+0x8] ;  /* 0x0000080402089981 */ /* 0x000f28000c2e1900 */
[----:B------:R1:W5:Y:S01]  /*0110*/  @!P1 LDG.E.EL R9, desc[UR4][R2.64+0xc] ;  /* 0x00000c0402099981 */ /* 0x000362000c2e1900 */
[----:B------:R-:W-:-:S04]  /*0120*/  LOP3.LUT P0, RZ, R10, 0x10, RZ, 0xc0, !PT ;  /* 0x000000100aff7812 */ /* 0x000fc8000780c0ff */
[C---:B------:R-:W-:Y:S01]  /*0130*/  ISETP.LT.AND P0, PT, R7.reuse, 0x10, !P0 ;  /* 0x000000100700780c */ /* 0x040fe20004701270 */
[----:B-1----:R-:W-:Y:S01]  /*0140*/  IMAD.WIDE R2, R7, 0x4, R4 ;  /* 0x0000000407027825 */ /* 0x002fe200078e0204 */
[----:B--2---:R-:W-:Y:S02]  /*0150*/  SEL R0, R0, RZ, !P1 ;  /* 0x000000ff00007207 */ /* 0x004fe40004800000 */
[----:B---3--:R-:W-:-:S03]  /*0160*/  SEL R6, R6, RZ, !P1 ;  /* 0x000000ff06067207 */ /* 0x008fc60004800000 */
[----:B------:R-:W-:Y:S01]  /*0170*/  FADD R11, RZ, R0 ;  /* 0x00000000ff0b7221 */ /* 0x000fe20000000000 */
[----:B----4-:R-:W-:-:S03]  /*0180*/  SEL R8, R8, RZ, !P1 ;  /* 0x000000ff08087207 */ /* 0x010fc60004800000 */
[----:B------:R-:W-:Y:S01]  /*0190*/  FADD R11, R11, R6 ;  /* 0x000000060b0b7221 */ /* 0x000fe20000000000 */
[----:B-----5:R-:W-:-:S03]  /*01a0*/  SEL R9, R9, RZ, !P1 ;  /* 0x000000ff09097207 */ /* 0x020fc60004800000 */
[----:B------:R-:W-:-:S04]  /*01b0*/  FADD R8, R11, R8 ;  /* 0x000000080b087221 */ /* 0x000fc80000000000 */
[----:B------:R-:W-:Y:S01]  /*01c0*/  FADD R9, R8, R9 ;  /* 0x0000000908097221 */ /* 0x000fe20000000000 */
[----:B------:R-:W-:Y:S06]  /*01d0*/  @!P0 EXIT ;  /* 0x000000000000894d */ /* 0x000fec0003800000 */
[----:B------:R-:W-:-:S05]  /*01e0*/  FMUL R9, R9, 0.25 ;  /* 0x3e80000009097820 */ /* 0x000fca0000400000 */
[----:B------:R-:W-:Y:S01]  /*01f0*/  STG.E desc[UR4][R2.64], R9 ;  /* 0x0000000902007986 */ /* 0x000fe2000c101904 */
[----:B------:R-:W-:Y:S05]  /*0200*/  EXIT ;  /* 0x000000000000794d */ /* 0x000fea0003800000 */
.L_x_0:
[----:B------:R-:W-:-:S00]  /*0210*/  BRA `(.L_x_0) ;  /* 0xfffffffc00fc7947 */ /* 0x000fc0000383ffff */
[----:B------:R-:W-:-:S00]  /*0220*/  NOP ;  /* 0x0000000000007918 */ /* 0x000fc00000000000 */
        /* <DEDUP_REMOVED lines=13> */
.L_x_1:


//--------------------- .nv.constant0.triton_poi_fused_avg_pool2d_7 --------------------------
	.section	.nv.constant0.triton_poi_fused_avg_pool2d_7,"a",@progbits
	.sectionflags	@""
	.align	4
.nv.constant0.triton_poi_fused_avg_pool2d_7:
	.zero		548
